	.headerflags	@"EF_CUDA_TEXMODE_UNIFIED EF_CUDA_64BIT_ADDRESS EF_CUDA_ACCELERATORS EF_CUDA_SM90 EF_CUDA_VIRTUAL_SM(EF_CUDA_SM90)"
	.elftype	@"ET_EXEC"


//--------------------- .nv.info                  --------------------------
	.section	.nv.info,"",@"SHT_CUDA_INFO"
	.align	4


	//----- nvinfo : EIATTR_REGCOUNT
	.align		4
        /*0000*/ 	.byte	0x04, 0x2f
        /*0002*/ 	.short	(.L_3 - .L_2)
	.align		4
.L_2:
        /*0004*/ 	.word	index@(triton_poi_fused__native_batch_norm_legit_no_training_add_relu_15)
        /*0008*/ 	.word	0x00000014


	//----- nvinfo : EIATTR_MIN_STACK_SIZE
	.align		4
.L_3:
        /*000c*/ 	.byte	0x04, 0x12
        /*000e*/ 	.short	(.L_5 - .L_4)
	.align		4
.L_4:
        /*0010*/ 	.word	index@(triton_poi_fused__native_batch_norm_legit_no_training_add_relu_15)
        /*0014*/ 	.word	0x00000000


	//----- nvinfo : EIATTR_FRAME_SIZE
	.align		4
.L_5:
        /*0018*/ 	.byte	0x04, 0x11
        /*001a*/ 	.short	(.L_7 - .L_6)
	.align		4
.L_6:
        /*001c*/ 	.word	index@(triton_poi_fused__native_batch_norm_legit_no_training_add_relu_15)
        /*0020*/ 	.word	0x00000000


	//----- nvinfo : EIATTR_MIN_STACK_SIZE
	.align		4
.L_7:
        /*0024*/ 	.byte	0x04, 0x12
        /*0026*/ 	.short	(.L_9 - .L_8)
	.align		4
.L_8:
        /*0028*/ 	.word	index@(triton_poi_fused__native_batch_norm_legit_no_training_add_relu_15)
        /*002c*/ 	.word	0x00000000
.L_9:


//--------------------- .nv.info.triton_poi_fused__native_batch_norm_legit_no_training_add_relu_15 --------------------------
	.section	.nv.info.triton_poi_fused__native_batch_norm_legit_no_training_add_relu_15,"",@"SHT_CUDA_INFO"
	.sectionflags	@""
	.align	4


	//----- nvinfo : EIATTR_CUDA_API_VERSION
	.align		4
        /*0000*/ 	.byte	0x04, 0x37
        /*0002*/ 	.short	(.L_11 - .L_10)
.L_10:
        /*0004*/ 	.word	0x0000007c


	//----- nvinfo : EIATTR_KPARAM_INFO
	.align		4
.L_11:
        /*0008*/ 	.byte	0x04, 0x17
        /*000a*/ 	.short	(.L_13 - .L_12)
.L_12:
        /*000c*/ 	.word	0x00000000
        /*0010*/ 	.short	0x0007
        /*0012*/ 	.short	0x0038
        /*0014*/ 	.byte	0x00, 0xf0, 0x11, 0x00


	//----- nvinfo : EIATTR_KPARAM_INFO
	.align		4
.L_13:
        /*0018*/ 	.byte	0x04, 0x17
        /*001a*/ 	.short	(.L_15 - .L_14)
.L_14:
        /*001c*/ 	.word	0x00000000
        /*0020*/ 	.short	0x0006
        /*0022*/ 	.short	0x0030
        /*0024*/ 	.byte	0x00, 0xf4, 0x21, 0x00


	//----- nvinfo : EIATTR_KPARAM_INFO
	.align		4
.L_15:
        /*0028*/ 	.byte	0x04, 0x17
        /*002a*/ 	.short	(.L_17 - .L_16)
.L_16:
        /*002c*/ 	.word	0x00000000
        /*0030*/ 	.short	0x0005
        /*0032*/ 	.short	0x0028
        /*0034*/ 	.byte	0x00, 0xf4, 0x21, 0x00


	//----- nvinfo : EIATTR_KPARAM_INFO
	.align		4
.L_17:
        /*0038*/ 	.byte	0x04, 0x17
        /*003a*/ 	.short	(.L_19 - .L_18)
.L_18:
        /*003c*/ 	.word	0x00000000
        /*0040*/ 	.short	0x0004
        /*0042*/ 	.short	0x0020
        /*0044*/ 	.byte	0x00, 0xf4, 0x21, 0x00


	//----- nvinfo : EIATTR_KPARAM_INFO
	.align		4
.L_19:
        /*0048*/ 	.byte	0x04, 0x17
        /*004a*/ 	.short	(.L_21 - .L_20)
.L_20:
        /*004c*/ 	.word	0x00000000
        /*0050*/ 	.short	0x0003
        /*0052*/ 	.short	0x0018
        /*0054*/ 	.byte	0x00, 0xf4, 0x21, 0x00


	//----- nvinfo : EIATTR_KPARAM_INFO
	.align		4
.L_21:
        /*0058*/ 	.byte	0x04, 0x17
        /*005a*/ 	.short	(.L_23 - .L_22)
.L_22:
        /*005c*/ 	.word	0x00000000
        /*0060*/ 	.short	0x0002
        /*0062*/ 	.short	0x0010
        /*0064*/ 	.byte	0x00, 0xf4, 0x21, 0x00


	//----- nvinfo : EIATTR_KPARAM_INFO
	.align		4
.L_23:
        /*0068*/ 	.byte	0x04, 0x17
        /*006a*/ 	.short	(.L_25 - .L_24)
.L_24:
        /*006c*/ 	.word	0x00000000
        /*0070*/ 	.short	0x0001
        /*0072*/ 	.short	0x0008
        /*0074*/ 	.byte	0x00, 0xf4, 0x21, 0x00


	//----- nvinfo : EIATTR_KPARAM_INFO
	.align		4
.L_25:
        /*0078*/ 	.byte	0x04, 0x17
        /*007a*/ 	.short	(.L_27 - .L_26)
.L_26:
        /*007c*/ 	.word	0x00000000
        /*0080*/ 	.short	0x0000
        /*0082*/ 	.short	0x0000
        /*0084*/ 	.byte	0x00, 0xf4, 0x21, 0x00


	//----- nvinfo : EIATTR_SPARSE_MMA_MASK
	.align		4
.L_27:
        /*0088*/ 	.byte	0x03, 0x50
        /*008a*/ 	.short	0x0000


	//----- nvinfo : EIATTR_MAXREG_COUNT
	.align		4
        /*008c*/ 	.byte	0x03, 0x1b
        /*008e*/ 	.short	0x00ff


	//----- nvinfo : EIATTR_EXIT_INSTR_OFFSETS
	.align		4
        /*0090*/ 	.byte	0x04, 0x1c
        /*0092*/ 	.short	(.L_29 - .L_28)


	//   ....[0]....
.L_28:
        /*0094*/ 	.word	0x00000420


	//----- nvinfo : EIATTR_REQNTID
	.align		4
.L_29:
        /*0098*/ 	.byte	0x04, 0x10
        /*009a*/ 	.short	(.L_31 - .L_30)
.L_30:
        /*009c*/ 	.word	0x00000100
        /*00a0*/ 	.word	0x00000001
        /*00a4*/ 	.word	0x00000001


	//----- nvinfo : EIATTR_CBANK_PARAM_SIZE
	.align		4
.L_31:
        /*00a8*/ 	.byte	0x03, 0x19
        /*00aa*/ 	.short	0x003c


	//----- nvinfo : EIATTR_PARAM_CBANK
	.align		4
        /*00ac*/ 	.byte	0x04, 0x0a
        /*00ae*/ 	.short	(.L_33 - .L_32)
	.align		4
.L_32:
        /*00b0*/ 	.word	index@(.nv.constant0.triton_poi_fused__native_batch_norm_legit_no_training_add_relu_15)
        /*00b4*/ 	.short	0x0210
        /*00b6*/ 	.short	0x003c


	//----- nvinfo : EIATTR_SW_WAR
	.align		4
.L_33:
        /*00b8*/ 	.byte	0x04, 0x36
        /*00ba*/ 	.short	(.L_35 - .L_34)
.L_34:
        /*00bc*/ 	.word	0x00000008
.L_35:


//--------------------- .nv.callgraph             --------------------------
	.section	.nv.callgraph,"",@"SHT_CUDA_CALLGRAPH"
	.align	4
	.sectionentsize	8
	.align		4
        /*0000*/ 	.word	0x00000000
	.align		4
        /*0004*/ 	.word	0xffffffff
	.align		4
        /*0008*/ 	.word	0x00000000
	.align		4
        /*000c*/ 	.word	0xfffffffe
	.align		4
        /*0010*/ 	.word	0x00000000
	.align		4
        /*0014*/ 	.word	0xfffffffd
	.align		4
        /*0018*/ 	.word	0x00000000
	.align		4
        /*001c*/ 	.word	0xfffffffc


//--------------------- .nv.constant4             --------------------------
	.section	.nv.constant4,"a",@progbits
	.align	8
	.align		8
.nv.constant4:
        /*0000*/ 	.dword	_$_str
	.align		8
        /*0008*/ 	.dword	_$_str_$_2


//--------------------- .text.triton_poi_fused__native_batch_norm_legit_no_training_add_relu_15 --------------------------
	.section	.text.triton_poi_fused__native_batch_norm_legit_no_training_add_relu_15,"ax",@progbits
	.align	128
        .global         triton_poi_fused__native_batch_norm_legit_no_training_add_relu_15
        .type           triton_poi_fused__native_batch_norm_legit_no_training_add_relu_15,@function
        .size           triton_poi_fused__native_batch_norm_legit_no_training_add_relu_15,(.L_x_1 - triton_poi_fused__native_batch_norm_legit_no_training_add_relu_15)
        .other          triton_poi_fused__native_batch_norm_legit_no_training_add_relu_15,@"STO_CUDA_ENTRY STV_DEFAULT"
triton_poi_fused__native_batch_norm_legit_no_training_add_relu_15:
.text.triton_poi_fused__native_batch_norm_legit_no_training_add_relu_15:
[----:B------:R-:W-:Y:S01]  /*0000*/  LDC R1, c[0x0][0x28] ;  /* 0x00000a00ff017b82 */ /* 0x000fe20000000800 */
[----:B------:R-:W1:Y:S07]  /*0010*/  S2R R0, SR_TID.X ;  /* 0x0000000000007919 */ /* 0x000e6e0000002100 */
[----:B------:R-:W2:Y:S01]  /*0020*/  LDC.64 R2, c[0x0][0x220] ;  /* 0x00008800ff027b82 */ /* 0x000ea20000000a00 */
[----:B------:R-:W-:Y:S01]  /*0030*/  ULDC.64 UR4, c[0x0][0x208] ;  /* 0x0000820000047ab9 */ /* 0x000fe20000000a00 */
[----:B------:R-:W3:Y:S06]  /*0040*/  S2R R7, SR_CTAID.X ;  /* 0x0000000000077919 */ /* 0x000eec0000002500 */
[----:B------:R-:W4:Y:S08]  /*0050*/  LDC.64 R8, c[0x0][0x228] ;  /* 0x00008a00ff087b82 */ /* 0x000f300000000a00 */
[----:B------:R-:W5:Y:S08]  /*0060*/  LDC.64 R10, c[0x0][0x230] ;  /* 0x00008c00ff0a7b82 */ /* 0x000f700000000a00 */
[----:B------:R-:W4:Y:S01]  /*0070*/  LDC.64 R12, c[0x0][0x238] ;  /* 0x00008e00ff0c7b82 */ /* 0x000f220000000a00 */
[----:B-1----:R-:W-:-:S02]  /*0080*/  SHF.L.U32 R0, R0, 0x1, RZ ;  /* 0x0000000100007819 */ /* 0x002fc400000006ff */
[----:B---3--:R-:W-:Y:S02]  /*0090*/  SHF.R.S32.HI R5, RZ, 0x16, R7 ;  /* 0x00000016ff057819 */ /* 0x008fe40000011407 */
[----:B------:R-:W-:Y:S02]  /*00a0*/  LOP3.LUT R0, R0, 0x1fe, RZ, 0xc0, !PT ;  /* 0x000001fe00007812 */ /* 0x000fe400078ec0ff */
[----:B------:R-:W-:Y:S02]  /*00b0*/  SGXT R5, R5, 0x1 ;  /* 0x000000010505781a */ /* 0x000fe40000000200 */
[----:B------:R-:W-:Y:S02]  /*00c0*/  LEA R0, R7, R0, 0x9 ;  /* 0x0000000007007211 */ /* 0x000fe400078e48ff */
[----:B------:R-:W1:Y:S02]  /*00d0*/  LDC.64 R6, c[0x0][0x218] ;  /* 0x00008600ff067b82 */ /* 0x000e640000000a00 */
[----:B------:R-:W-:-:S04]  /*00e0*/  LEA.HI R5, R5, R0, RZ, 0x9 ;  /* 0x0000000005057211 */ /* 0x000fc800078f48ff */
[----:B------:R-:W-:-:S04]  /*00f0*/  LOP3.LUT R5, R5, 0xfffffe00, RZ, 0xc0, !PT ;  /* 0xfffffe0005057812 */ /* 0x000fc800078ec0ff */
[----:B------:R-:W-:Y:S02]  /*0100*/  IADD3 R15, R0, -R5, RZ ;  /* 0x80000005000f7210 */ /* 0x000fe40007ffe0ff */
[----:B------:R-:W3:Y:S03]  /*0110*/  LDC.64 R4, c[0x0][0x210] ;  /* 0x00008400ff047b82 */ /* 0x000ee60000000a00 */
[----:B--2---:R-:W-:-:S06]  /*0120*/  IMAD.WIDE R2, R15, 0x4, R2 ;  /* 0x000000040f027825 */ /* 0x004fcc00078e0202 */
[----:B------:R-:W2:Y:S01]  /*0130*/  LDG.E.EL.64 R2, desc[UR4][R2.64] ;  /* 0x0000000402027981 */ /* 0x000ea2000c2e1b00 */
[----:B-1----:R-:W-:-:S04]  /*0140*/  IMAD.WIDE R6, R15, 0x4, R6 ;  /* 0x000000040f067825 */ /* 0x002fc800078e0206 */
[C---:B----4-:R-:W-:Y:S02]  /*0150*/  IMAD.WIDE R8, R15.reuse, 0x4, R8 ;  /* 0x000000040f087825 */ /* 0x050fe400078e0208 */
[----:B------:R-:W4:Y:S02]  /*0160*/  LDG.E.EL.64 R6, desc[UR4][R6.64] ;  /* 0x0000000406067981 */ /* 0x000f24000c2e1b00 */
[----:B-----5:R-:W-:Y:S02]  /*0170*/  IMAD.WIDE R10, R15, 0x4, R10 ;  /* 0x000000040f0a7825 */ /* 0x020fe400078e020a */
[----:B------:R-:W5:Y:S02]  /*0180*/  LDG.E.EL.64 R8, desc[UR4][R8.64] ;  /* 0x0000000408087981 */ /* 0x000f64000c2e1b00 */
[C---:B---3--:R-:W-:Y:S02]  /*0190*/  IMAD.WIDE R4, R0.reuse, 0x4, R4 ;  /* 0x0000000400047825 */ /* 0x048fe400078e0204 */
[----:B------:R-:W5:Y:S04]  /*01a0*/  LDG.E.EL.64 R10, desc[UR4][R10.64] ;  /* 0x000000040a0a7981 */ /* 0x000f68000c2e1b00 */
[----:B------:R-:W4:Y:S01]  /*01b0*/  LDG.E.64 R4, desc[UR4][R4.64] ;  /* 0x0000000404047981 */ /* 0x000f22000c1e1b00 */
[----:B0-----:R-:W-:-:S06]  /*01c0*/  IMAD.WIDE R12, R0, 0x4, R12 ;  /* 0x00000004000c7825 */ /* 0x001fcc00078e020c */
[----:B------:R-:W3:Y:S01]  /*01d0*/  LDG.E.64 R12, desc[UR4][R12.64] ;  /* 0x000000040c0c7981 */ /* 0x000ee2000c1e1b00 */
[----:B------:R-:W-:Y:S01]  /*01e0*/  HFMA2.MMA R16, -RZ, RZ, 1.625, 0 ;  /* 0x3e800000ff107435 */ /* 0x000fe200000001ff */
[----:B--2---:R-:W-:Y:S01]  /*01f0*/  FADD R2, R2, 9.9999997473787516356e-06 ;  /* 0x3727c5ac02027421 */ /* 0x004fe20000000000 */
[----:B------:R-:W-:-:S03]  /*0200*/  FADD R3, R3, 9.9999997473787516356e-06 ;  /* 0x3727c5ac03037421 */ /* 0x000fc60000000000 */
[----:B------:R-:W0:Y:S08]  /*0210*/  MUFU.SQRT R14, R2 ;  /* 0x00000002000e7308 */ /* 0x000e300000002000 */
[----:B------:R1:W2:Y:S01]  /*0220*/  MUFU.SQRT R15, R3 ;  /* 0x00000003000f7308 */ /* 0x0002a20000002000 */
[C---:B0-----:R-:W-:Y:S02]  /*0230*/  FSETP.GT.AND P0, PT, R14.reuse, 8.50705917302346158658e+37, PT ;  /* 0x7e8000000e00780b */ /* 0x041fe40003f04000 */
[----:B------:R-:W-:Y:S01]  /*0240*/  FSETP.GEU.AND P2, PT, R14, 1.175494350822287508e-38, PT ;  /* 0x008000000e00780b */ /* 0x000fe20003f4e000 */
[----:B-1----:R-:W0:Y:S01]  /*0250*/  LDC.64 R2, c[0x0][0x240] ;  /* 0x00009000ff027b82 */ /* 0x002e220000000a00 */
[----:B--2---:R-:W-:-:S02]  /*0260*/  FSETP.GT.AND P1, PT, R15, 8.50705917302346158658e+37, PT ;  /* 0x7e8000000f00780b */ /* 0x004fc40003f24000 */
[----:B------:R-:W-:-:S07]  /*0270*/  FSETP.GEU.AND P3, PT, R15, 1.175494350822287508e-38, PT ;  /* 0x008000000f00780b */ /* 0x000fce0003f6e000 */
[----:B------:R-:W-:-:S04]  /*0280*/  @P0 FMUL R14, R14, 0.25 ;  /* 0x3e8000000e0e0820 */ /* 0x000fc80000400000 */
[----:B------:R-:W-:Y:S01]  /*0290*/  @!P2 FMUL R14, R14, 16777216 ;  /* 0x4b8000000e0ea820 */ /* 0x000fe20000400000 */
[----:B------:R-:W-:-:S04]  /*02a0*/  @P1 FMUL R15, R15, 0.25 ;  /* 0x3e8000000f0f1820 */ /* 0x000fc80000400000 */
[----:B------:R-:W-:Y:S01]  /*02b0*/  @!P3 FMUL R15, R15, 16777216 ;  /* 0x4b8000000f0fb820 */ /* 0x000fe20000400000 */
[----:B------:R-:W1:Y:S01]  /*02c0*/  MUFU.RCP R14, R14 ;  /* 0x0000000e000e7308 */ /* 0x000e620000001000 */
[----:B------:R-:W-:-:S07]  /*02d0*/  FSEL R17, R16, 1, P0 ;  /* 0x3f80000010117808 */ /* 0x000fce0000000000 */
[----:B------:R-:W2:Y:S01]  /*02e0*/  MUFU.RCP R15, R15 ;  /* 0x0000000f000f7308 */ /* 0x000ea20000001000 */
[----:B------:R-:W-:Y:S01]  /*02f0*/  FSEL R16, R16, 1, P1 ;  /* 0x3f80000010107808 */ /* 0x000fe20000800000 */
[----:B------:R-:W-:Y:S01]  /*0300*/  @!P2 FMUL R17, R17, 16777216 ;  /* 0x4b8000001111a820 */ /* 0x000fe20000400000 */
[----:B----4-:R-:W-:-:S03]  /*0310*/  FADD R4, R4, -R6 ;  /* 0x8000000604047221 */ /* 0x010fc60000000000 */
[----:B------:R-:W-:Y:S01]  /*0320*/  @!P3 FMUL R16, R16, 16777216 ;  /* 0x4b8000001010b820 */ /* 0x000fe20000400000 */
[----:B-1----:R-:W-:Y:S01]  /*0330*/  FMUL R17, R14, R17 ;  /* 0x000000110e117220 */ /* 0x002fe20000400000 */
[----:B------:R-:W-:-:S03]  /*0340*/  FADD R5, R5, -R7 ;  /* 0x8000000705057221 */ /* 0x000fc60000000000 */
[----:B------:R-:W-:Y:S01]  /*0350*/  FMUL R17, R4, R17 ;  /* 0x0000001104117220 */ /* 0x000fe20000400000 */
[----:B--2---:R-:W-:-:S03]  /*0360*/  FMUL R16, R15, R16 ;  /* 0x000000100f107220 */ /* 0x004fc60000400000 */
[----:B-----5:R-:W-:Y:S01]  /*0370*/  FFMA R17, R8, R17, R10 ;  /* 0x0000001108117223 */ /* 0x020fe2000000000a */
[----:B------:R-:W-:-:S04]  /*0380*/  FMUL R16, R5, R16 ;  /* 0x0000001005107220 */ /* 0x000fc80000400000 */
[----:B------:R-:W-:Y:S01]  /*0390*/  FFMA R16, R9, R16, R11 ;  /* 0x0000001009107223 */ /* 0x000fe2000000000b */
[----:B---3--:R-:W-:Y:S01]  /*03a0*/  FSETP.GEU.AND P0, PT, R17, -R12, PT ;  /* 0x8000000c1100720b */ /* 0x008fe20003f0e000 */
[----:B------:R-:W-:Y:S02]  /*03b0*/  FADD R12, R12, R17 ;  /* 0x000000110c0c7221 */ /* 0x000fe40000000000 */
[----:B------:R-:W-:Y:S01]  /*03c0*/  FADD R4, R13, R16 ;  /* 0x000000100d047221 */ /* 0x000fe20000000000 */
[----:B------:R-:W-:Y:S01]  /*03d0*/  FSETP.GEU.AND P1, PT, R16, -R13, PT ;  /* 0x8000000d1000720b */ /* 0x000fe20003f2e000 */
[----:B0-----:R-:W-:Y:S01]  /*03e0*/  IMAD.WIDE R2, R0, 0x4, R2 ;  /* 0x0000000400027825 */ /* 0x001fe200078e0202 */
[----:B------:R-:W-:Y:S02]  /*03f0*/  FSEL R12, R12, RZ, P0 ;  /* 0x000000ff0c0c7208 */ /* 0x000fe40000000000 */
[----:B------:R-:W-:-:S05]  /*0400*/  FSEL R13, R4, RZ, P1 ;  /* 0x000000ff040d7208 */ /* 0x000fca0000800000 */
[----:B------:R-:W-:Y:S01]  /*0410*/  STG.E.64 desc[UR4][R2.64], R12 ;  /* 0x0000000c02007986 */ /* 0x000fe2000c101b04 */
[----:B------:R-:W-:Y:S05]  /*0420*/  EXIT ;  /* 0x000000000000794d */ /* 0x000fea0003800000 */
.L_x_0:
[----:B------:R-:W-:-:S00]  /*0430*/  BRA `(.L_x_0) ;  /* 0xfffffffc00fc7947 */ /* 0x000fc0000383ffff */
[----:B------:R-:W-:-:S00]  /*0440*/  NOP ;  /* 0x0000000000007918 */ /* 0x000fc00000000000 */
        /* <DEDUP_REMOVED lines=11> */
.L_x_1:


//--------------------- .nv.global.init           --------------------------
	.section	.nv.global.init,"aw",@progbits
.nv.global.init:
	.type		_$_str,@object
	.size		_$_str,(_$_str_$_2 - _$_str)
_$_str:
        /*0000*/ 	.byte	0x5f, 0x5f, 0x43, 0x55, 0x44, 0x41, 0x5f, 0x46, 0x54, 0x5a, 0x00
	.type		_$_str_$_2,@object
	.size		_$_str_$_2,(.L_1 - _$_str_$_2)
_$_str_$_2:
        /*000b*/ 	.byte	0x5f, 0x5f, 0x43, 0x55, 0x44, 0x41, 0x5f, 0x50, 0x52, 0x45, 0x43, 0x5f, 0x53, 0x51, 0x52, 0x54
        /*001b*/ 	.byte	0x00
.L_1:


//--------------------- .nv.constant0.triton_poi_fused__native_batch_norm_legit_no_training_add_relu_15 --------------------------
	.section	.nv.constant0.triton_poi_fused__native_batch_norm_legit_no_training_add_relu_15,"a",@progbits
	.sectionflags	@""
	.align	4
.nv.constant0.triton_poi_fused__native_batch_norm_legit_no_training_add_relu_15:
	.zero		588
